//
// Generated by NVIDIA NVVM Compiler
//
// Compiler Build ID: CL-36424714
// Cuda compilation tools, release 13.0, V13.0.88
// Based on NVVM 20.0.0
//

.version 9.0
.target sm_100
.address_size 64

	// .globl	do_nothing

.visible .entry do_nothing()
{


	ret;

}


// ===== COMPILED SASS (sm_100) =====

	.target	sm_100

	.elftype	@"ET_EXEC"


//--------------------- .note.nv.tkinfo           --------------------------
	.section	.note.nv.tkinfo,"",@"SHT_NOTE"
	.sectionflags	@"SHF_NOTE_NV_TKINFO"
	.tkinfo
        /*0018*/ 	.word	0x00000002
        /*0030*/ 	.string	""
        /*0030*/ 	.string	"ptxas"
        /*0030*/ 	.string	"Cuda compilation tools, release 13.0, V13.0.88"
        /*0030*/ 	.string	"Build cuda_13.0.r13.0/compiler.36424714_0"
        /*0030*/ 	.string	"-arch sm_100 -m 64 "



//--------------------- .note.nv.cuinfo           --------------------------
	.section	.note.nv.cuinfo,"",@"SHT_NOTE"
	.sectionflags	@"SHF_NOTE_NV_CUINFO"
        /*0018*/ 	.short	0x0002
        /*001a*/ 	.short	0x0064
        /*001c*/ 	.short	0x0082
	.zero		2


//--------------------- .nv.info                  --------------------------
	.section	.nv.info,"",@"SHT_CUDA_INFO"
	.align	4


	//----- nvinfo : EIATTR_REGCOUNT
	.align		4
        /*0000*/ 	.byte	0x04, 0x2f
        /*0002*/ 	.short	(.L_1 - .L_0)
	.align		4
.L_0:
        /*0004*/ 	.word	index@(do_nothing)
        /*0008*/ 	.word	0x00000004


	//----- nvinfo : EIATTR_FRAME_SIZE
	.align		4
.L_1:
        /*000c*/ 	.byte	0x04, 0x11
        /*000e*/ 	.short	(.L_3 - .L_2)
	.align		4
.L_2:
        /*0010*/ 	.word	index@(do_nothing)
        /*0014*/ 	.word	0x00000000


	//----- nvinfo : EIATTR_MIN_STACK_SIZE
	.align		4
.L_3:
        /*0018*/ 	.byte	0x04, 0x12
        /*001a*/ 	.short	(.L_5 - .L_4)
	.align		4
.L_4:
        /*001c*/ 	.word	index@(do_nothing)
        /*0020*/ 	.word	0x00000000
.L_5:


//--------------------- .nv.compat                --------------------------
	.section	.nv.compat,"",@"SHT_CUDA_COMPAT_INFO"
	.align	4
        /*0000*/ 	.byte	0x02, 0x09, 0x00, 0x00, 0x02, 0x02, 0x01, 0x00, 0x02, 0x05, 0x05, 0x00, 0x03, 0x07, 0x01, 0x01
        /*0010*/ 	.byte	0x02, 0x03, 0x00, 0x00, 0x02, 0x06, 0x01, 0x00, 0x04, 0x0b, 0x08, 0x00, 0x09, 0x00, 0x00, 0x00
        /*0020*/ 	.byte	0x00, 0x00, 0x00, 0x00


//--------------------- .nv.info.do_nothing       --------------------------
	.section	.nv.info.do_nothing,"",@"SHT_CUDA_INFO"
	.sectionflags	@""
	.align	4


	//----- nvinfo : EIATTR_CUDA_API_VERSION
	.align		4
        /*0000*/ 	.byte	0x04, 0x37
        /*0002*/ 	.short	(.L_7 - .L_6)
.L_6:
        /*0004*/ 	.word	0x00000082


	//----- nvinfo : EIATTR_SPARSE_MMA_MASK
	.align		4
.L_7:
        /*0008*/ 	.byte	0x03, 0x50
        /*000a*/ 	.short	0x0000


	//----- nvinfo : EIATTR_MAXREG_COUNT
	.align		4
        /*000c*/ 	.byte	0x03, 0x1b
        /*000e*/ 	.short	0x00ff


	//----- nvinfo : EIATTR_MERCURY_ISA_VERSION
	.align		4
        /*0010*/ 	.byte	0x03, 0x5f
        /*0012*/ 	.short	0x0101


	//----- nvinfo : EIATTR_VRC_CTA_INIT_COUNT
	.align		4
        /*0014*/ 	.byte	0x02, 0x4a
	.zero		1
	.zero		1


	//----- nvinfo : EIATTR_EXIT_INSTR_OFFSETS
	.align		4
        /*0018*/ 	.byte	0x04, 0x1c
        /*001a*/ 	.short	(.L_9 - .L_8)


	//   ....[0]....
.L_8:
        /*001c*/ 	.word	0x00000010


	//----- nvinfo : EIATTR_SW_WAR
	.align		4
.L_9:
        /*0020*/ 	.byte	0x04, 0x36
        /*0022*/ 	.short	(.L_11 - .L_10)
.L_10:
        /*0024*/ 	.word	0x00000008
.L_11:


//--------------------- .nv.callgraph             --------------------------
	.section	.nv.callgraph,"",@"SHT_CUDA_CALLGRAPH"
	.align	4
	.sectionentsize	8
	.align		4
        /*0000*/ 	.word	0x00000000
	.align		4
        /*0004*/ 	.word	0xffffffff
	.align		4
        /*0008*/ 	.word	0x00000000
	.align		4
        /*000c*/ 	.word	0xfffffffe
	.align		4
        /*0010*/ 	.word	0x00000000
	.align		4
        /*0014*/ 	.word	0xfffffffd
	.align		4
        /*0018*/ 	.word	0x00000000
	.align		4
        /*001c*/ 	.word	0xfffffffc


//--------------------- .text.do_nothing          --------------------------
	.section	.text.do_nothing,"ax",@progbits
	.align	128
        .global         do_nothing
        .type           do_nothing,@function
        .size           do_nothing,(.L_x_1 - do_nothing)
        .other          do_nothing,@"STO_CUDA_ENTRY STV_DEFAULT"
do_nothing:
.text.do_nothing:
[----:B------:R-:W-:Y:S01]  /*0000*/  LDC R1, c[0x0][0x37c] ;  /* 0x0000df00ff017b82 */ /* 0x000fe20000000800 */
[----:B------:R-:W-:Y:S05]  /*0010*/  EXIT ;  /* 0x000000000000794d */ /* 0x000fea0003800000 */
.L_x_0:
[----:B------:R-:W-:-:S00]  /*0020*/  BRA `(.L_x_0) ;  /* 0xfffffffc00fc7947 */ /* 0x000fc0000383ffff */
[----:B------:R-:W-:-:S00]  /*0030*/  NOP ;  /* 0x0000000000007918 */ /* 0x000fc00000000000 */
        /* <DEDUP_REMOVED lines=12> */
.L_x_1:


//--------------------- .nv.shared.reserved.0     --------------------------
	.section	.nv.shared.reserved.0,"aw",@nobits
	.weak		__nv_reservedSMEM_offset_0_alias
	.size		__nv_reservedSMEM_offset_0_alias, 0, 64
	.other		__nv_reservedSMEM_offset_0_alias,@"STO_CUDA_RESERVED_SHARED STV_DEFAULT"
__nv_reservedSMEM_offset_0_alias:
	.zero		0
	.zero		64


//--------------------- .nv.constant0.do_nothing  --------------------------
	.section	.nv.constant0.do_nothing,"a",@progbits
	.sectionflags	@""
	.align	4
.nv.constant0.do_nothing:
	.zero		896


//--------------------- SYMBOLS --------------------------

	.type		.nv.reservedSmem.offset0,@object
	.size		.nv.reservedSmem.offset0,0x4
